//
// Generated by NVIDIA NVVM Compiler
//
// Compiler Build ID: CL-36424714
// Cuda compilation tools, release 13.0, V13.0.88
// Based on NVVM 20.0.0
//

.version 9.0
.target sm_100
.address_size 64

	// .globl	_Z3addPiS_S_S_i

.visible .entry _Z3addPiS_S_S_i(
	.param .u64 .ptr .align 1 _Z3addPiS_S_S_i_param_0,
	.param .u64 .ptr .align 1 _Z3addPiS_S_S_i_param_1,
	.param .u64 .ptr .align 1 _Z3addPiS_S_S_i_param_2,
	.param .u64 .ptr .align 1 _Z3addPiS_S_S_i_param_3,
	.param .u32 _Z3addPiS_S_S_i_param_4
)
{
	.reg .pred 	%p<2>;
	.reg .b32 	%r<9>;
	.reg .b64 	%rd<8>;

	ld.param.u64 	%rd1, [_Z3addPiS_S_S_i_param_0];
	ld.param.u64 	%rd2, [_Z3addPiS_S_S_i_param_3];
	ld.param.u32 	%r2, [_Z3addPiS_S_S_i_param_4];
	mov.u32 	%r3, %ctaid.x;
	mov.u32 	%r4, %ntid.x;
	mov.u32 	%r5, %tid.x;
	mad.lo.s32 	%r1, %r3, %r4, %r5;
	mul.lo.s32 	%r6, %r2, %r2;
	setp.ge.s32 	%p1, %r1, %r6;
	@%p1 bra 	$L__BB0_2;
	cvta.to.global.u64 	%rd3, %rd1;
	cvta.to.global.u64 	%rd4, %rd2;
	mul.wide.s32 	%rd5, %r1, 4;
	add.s64 	%rd6, %rd3, %rd5;
	ld.global.u32 	%r7, [%rd6];
	mul.lo.s32 	%r8, %r7, 5;
	add.s64 	%rd7, %rd4, %rd5;
	st.global.u32 	[%rd7], %r8;
$L__BB0_2:
	ret;

}


// ===== COMPILED SASS (sm_100) =====

	.target	sm_100

	.elftype	@"ET_EXEC"


//--------------------- .note.nv.tkinfo           --------------------------
	.section	.note.nv.tkinfo,"",@"SHT_NOTE"
	.sectionflags	@"SHF_NOTE_NV_TKINFO"
	.tkinfo
        /*0018*/ 	.word	0x00000002
        /*0030*/ 	.string	""
        /*0030*/ 	.string	"ptxas"
        /*0030*/ 	.string	"Cuda compilation tools, release 13.0, V13.0.88"
        /*0030*/ 	.string	"Build cuda_13.0.r13.0/compiler.36424714_0"
        /*0030*/ 	.string	"-arch sm_100 -m 64 "



//--------------------- .note.nv.cuinfo           --------------------------
	.section	.note.nv.cuinfo,"",@"SHT_NOTE"
	.sectionflags	@"SHF_NOTE_NV_CUINFO"
        /*0018*/ 	.short	0x0002
        /*001a*/ 	.short	0x0064
        /*001c*/ 	.short	0x0082
	.zero		2


//--------------------- .nv.info                  --------------------------
	.section	.nv.info,"",@"SHT_CUDA_INFO"
	.align	4


	//----- nvinfo : EIATTR_REGCOUNT
	.align		4
        /*0000*/ 	.byte	0x04, 0x2f
        /*0002*/ 	.short	(.L_1 - .L_0)
	.align		4
.L_0:
        /*0004*/ 	.word	index@(_Z3addPiS_S_S_i)
        /*0008*/ 	.word	0x0000000a


	//----- nvinfo : EIATTR_FRAME_SIZE
	.align		4
.L_1:
        /*000c*/ 	.byte	0x04, 0x11
        /*000e*/ 	.short	(.L_3 - .L_2)
	.align		4
.L_2:
        /*0010*/ 	.word	index@(_Z3addPiS_S_S_i)
        /*0014*/ 	.word	0x00000000


	//----- nvinfo : EIATTR_MIN_STACK_SIZE
	.align		4
.L_3:
        /*0018*/ 	.byte	0x04, 0x12
        /*001a*/ 	.short	(.L_5 - .L_4)
	.align		4
.L_4:
        /*001c*/ 	.word	index@(_Z3addPiS_S_S_i)
        /*0020*/ 	.word	0x00000000
.L_5:


//--------------------- .nv.compat                --------------------------
	.section	.nv.compat,"",@"SHT_CUDA_COMPAT_INFO"
	.align	4
        /*0000*/ 	.byte	0x02, 0x09, 0x00, 0x00, 0x02, 0x02, 0x01, 0x00, 0x02, 0x05, 0x05, 0x00, 0x03, 0x07, 0x01, 0x01
        /*0010*/ 	.byte	0x02, 0x03, 0x00, 0x00, 0x02, 0x06, 0x01, 0x00, 0x04, 0x0b, 0x08, 0x00, 0x09, 0x00, 0x00, 0x00
        /*0020*/ 	.byte	0x00, 0x00, 0x00, 0x00


//--------------------- .nv.info._Z3addPiS_S_S_i  --------------------------
	.section	.nv.info._Z3addPiS_S_S_i,"",@"SHT_CUDA_INFO"
	.sectionflags	@""
	.align	4


	//----- nvinfo : EIATTR_CUDA_API_VERSION
	.align		4
        /*0000*/ 	.byte	0x04, 0x37
        /*0002*/ 	.short	(.L_7 - .L_6)
.L_6:
        /*0004*/ 	.word	0x00000082


	//----- nvinfo : EIATTR_KPARAM_INFO
	.align		4
.L_7:
        /*0008*/ 	.byte	0x04, 0x17
        /*000a*/ 	.short	(.L_9 - .L_8)
.L_8:
        /*000c*/ 	.word	0x00000000
        /*0010*/ 	.short	0x0004
        /*0012*/ 	.short	0x0020
        /*0014*/ 	.byte	0x00, 0xf0, 0x11, 0x00


	//----- nvinfo : EIATTR_KPARAM_INFO
	.align		4
.L_9:
        /*0018*/ 	.byte	0x04, 0x17
        /*001a*/ 	.short	(.L_11 - .L_10)
.L_10:
        /*001c*/ 	.word	0x00000000
        /*0020*/ 	.short	0x0003
        /*0022*/ 	.short	0x0018
        /*0024*/ 	.byte	0x00, 0xf5, 0x21, 0x00


	//----- nvinfo : EIATTR_KPARAM_INFO
	.align		4
.L_11:
        /*0028*/ 	.byte	0x04, 0x17
        /*002a*/ 	.short	(.L_13 - .L_12)
.L_12:
        /*002c*/ 	.word	0x00000000
        /*0030*/ 	.short	0x0002
        /*0032*/ 	.short	0x0010
        /*0034*/ 	.byte	0x00, 0xf5, 0x21, 0x00


	//----- nvinfo : EIATTR_KPARAM_INFO
	.align		4
.L_13:
        /*0038*/ 	.byte	0x04, 0x17
        /*003a*/ 	.short	(.L_15 - .L_14)
.L_14:
        /*003c*/ 	.word	0x00000000
        /*0040*/ 	.short	0x0001
        /*0042*/ 	.short	0x0008
        /*0044*/ 	.byte	0x00, 0xf5, 0x21, 0x00


	//----- nvinfo : EIATTR_KPARAM_INFO
	.align		4
.L_15:
        /*0048*/ 	.byte	0x04, 0x17
        /*004a*/ 	.short	(.L_17 - .L_16)
.L_16:
        /*004c*/ 	.word	0x00000000
        /*0050*/ 	.short	0x0000
        /*0052*/ 	.short	0x0000
        /*0054*/ 	.byte	0x00, 0xf5, 0x21, 0x00


	//----- nvinfo : EIATTR_SPARSE_MMA_MASK
	.align		4
.L_17:
        /*0058*/ 	.byte	0x03, 0x50
        /*005a*/ 	.short	0x0000


	//----- nvinfo : EIATTR_MAXREG_COUNT
	.align		4
        /*005c*/ 	.byte	0x03, 0x1b
        /*005e*/ 	.short	0x00ff


	//----- nvinfo : EIATTR_MERCURY_ISA_VERSION
	.align		4
        /*0060*/ 	.byte	0x03, 0x5f
        /*0062*/ 	.short	0x0101


	//----- nvinfo : EIATTR_VRC_CTA_INIT_COUNT
	.align		4
        /*0064*/ 	.byte	0x02, 0x4a
	.zero		1
	.zero		1


	//----- nvinfo : EIATTR_EXIT_INSTR_OFFSETS
	.align		4
        /*0068*/ 	.byte	0x04, 0x1c
        /*006a*/ 	.short	(.L_19 - .L_18)


	//   ....[0]....
.L_18:
        /*006c*/ 	.word	0x00000080


	//   ....[1]....
        /*0070*/ 	.word	0x00000110


	//----- nvinfo : EIATTR_CBANK_PARAM_SIZE
	.align		4
.L_19:
        /*0074*/ 	.byte	0x03, 0x19
        /*0076*/ 	.short	0x0024


	//----- nvinfo : EIATTR_PARAM_CBANK
	.align		4
        /*0078*/ 	.byte	0x04, 0x0a
        /*007a*/ 	.short	(.L_21 - .L_20)
	.align		4
.L_20:
        /*007c*/ 	.word	index@(.nv.constant0._Z3addPiS_S_S_i)
        /*0080*/ 	.short	0x0380
        /*0082*/ 	.short	0x0024


	//----- nvinfo : EIATTR_SW_WAR
	.align		4
.L_21:
        /*0084*/ 	.byte	0x04, 0x36
        /*0086*/ 	.short	(.L_23 - .L_22)
.L_22:
        /*0088*/ 	.word	0x00000008
.L_23:


//--------------------- .nv.callgraph             --------------------------
	.section	.nv.callgraph,"",@"SHT_CUDA_CALLGRAPH"
	.align	4
	.sectionentsize	8
	.align		4
        /*0000*/ 	.word	0x00000000
	.align		4
        /*0004*/ 	.word	0xffffffff
	.align		4
        /*0008*/ 	.word	0x00000000
	.align		4
        /*000c*/ 	.word	0xfffffffe
	.align		4
        /*0010*/ 	.word	0x00000000
	.align		4
        /*0014*/ 	.word	0xfffffffd
	.align		4
        /*0018*/ 	.word	0x00000000
	.align		4
        /*001c*/ 	.word	0xfffffffc


//--------------------- .text._Z3addPiS_S_S_i     --------------------------
	.section	.text._Z3addPiS_S_S_i,"ax",@progbits
	.align	128
        .global         _Z3addPiS_S_S_i
        .type           _Z3addPiS_S_S_i,@function
        .size           _Z3addPiS_S_S_i,(.L_x_1 - _Z3addPiS_S_S_i)
        .other          _Z3addPiS_S_S_i,@"STO_CUDA_ENTRY STV_DEFAULT"
_Z3addPiS_S_S_i:
.text._Z3addPiS_S_S_i:
[----:B------:R-:W-:Y:S01]  /*0000*/  LDC R1, c[0x0][0x37c] ;  /* 0x0000df00ff017b82 */ /* 0x000fe20000000800 */
[----:B------:R-:W0:Y:S07]  /*0010*/  S2R R0, SR_TID.X ;  /* 0x0000000000007919 */ /* 0x000e2e0000002100 */
[----:B------:R-:W0:Y:S01]  /*0020*/  S2UR UR5, SR_CTAID.X ;  /* 0x00000000000579c3 */ /* 0x000e220000002500 */
[----:B------:R-:W1:Y:S07]  /*0030*/  LDCU UR4, c[0x0][0x3a0] ;  /* 0x00007400ff0477ac */ /* 0x000e6e0008000800 */
[----:B------:R-:W0:Y:S01]  /*0040*/  LDC R7, c[0x0][0x360] ;  /* 0x0000d800ff077b82 */ /* 0x000e220000000800 */
[----:B-1----:R-:W-:Y:S01]  /*0050*/  UIMAD UR4, UR4, UR4, URZ ;  /* 0x00000004040472a4 */ /* 0x002fe2000f8e02ff */
[----:B0-----:R-:W-:-:S05]  /*0060*/  IMAD R7, R7, UR5, R0 ;  /* 0x0000000507077c24 */ /* 0x001fca000f8e0200 */
[----:B------:R-:W-:-:S13]  /*0070*/  ISETP.GE.AND P0, PT, R7, UR4, PT ;  /* 0x0000000407007c0c */ /* 0x000fda000bf06270 */
[----:B------:R-:W-:Y:S05]  /*0080*/  @P0 EXIT ;  /* 0x000000000000094d */ /* 0x000fea0003800000 */
[----:B------:R-:W0:Y:S01]  /*0090*/  LDC.64 R2, c[0x0][0x380] ;  /* 0x0000e000ff027b82 */ /* 0x000e220000000a00 */
[----:B------:R-:W1:Y:S07]  /*00a0*/  LDCU.64 UR4, c[0x0][0x358] ;  /* 0x00006b00ff0477ac */ /* 0x000e6e0008000a00 */
[----:B------:R-:W2:Y:S01]  /*00b0*/  LDC.64 R4, c[0x0][0x398] ;  /* 0x0000e600ff047b82 */ /* 0x000ea20000000a00 */
[----:B0-----:R-:W-:-:S06]  /*00c0*/  IMAD.WIDE R2, R7, 0x4, R2 ;  /* 0x0000000407027825 */ /* 0x001fcc00078e0202 */
[----:B-1----:R-:W3:Y:S01]  /*00d0*/  LDG.E R2, desc[UR4][R2.64] ;  /* 0x0000000402027981 */ /* 0x002ee2000c1e1900 */
[----:B--2---:R-:W-:Y:S01]  /*00e0*/  IMAD.WIDE R4, R7, 0x4, R4 ;  /* 0x0000000407047825 */ /* 0x004fe200078e0204 */
[----:B---3--:R-:W-:-:S05]  /*00f0*/  LEA R7, R2, R2, 0x2 ;  /* 0x0000000202077211 */ /* 0x008fca00078e10ff */
[----:B------:R-:W-:Y:S01]  /*0100*/  STG.E desc[UR4][R4.64], R7 ;  /* 0x0000000704007986 */ /* 0x000fe2000c101904 */
[----:B------:R-:W-:Y:S05]  /*0110*/  EXIT ;  /* 0x000000000000794d */ /* 0x000fea0003800000 */
.L_x_0:
[----:B------:R-:W-:-:S00]  /*0120*/  BRA `(.L_x_0) ;  /* 0xfffffffc00fc7947 */ /* 0x000fc0000383ffff */
[----:B------:R-:W-:-:S00]  /*0130*/  NOP ;  /* 0x0000000000007918 */ /* 0x000fc00000000000 */
        /* <DEDUP_REMOVED lines=12> */
.L_x_1:


//--------------------- .nv.shared.reserved.0     --------------------------
	.section	.nv.shared.reserved.0,"aw",@nobits
	.weak		__nv_reservedSMEM_offset_0_alias
	.size		__nv_reservedSMEM_offset_0_alias, 0, 64
	.other		__nv_reservedSMEM_offset_0_alias,@"STO_CUDA_RESERVED_SHARED STV_DEFAULT"
__nv_reservedSMEM_offset_0_alias:
	.zero		0
	.zero		64


//--------------------- .nv.constant0._Z3addPiS_S_S_i --------------------------
	.section	.nv.constant0._Z3addPiS_S_S_i,"a",@progbits
	.sectionflags	@""
	.align	4
.nv.constant0._Z3addPiS_S_S_i:
	.zero		932


//--------------------- SYMBOLS --------------------------

	.type		.nv.reservedSmem.offset0,@object
	.size		.nv.reservedSmem.offset0,0x4
